//
// Generated by NVIDIA NVVM Compiler
//
// Compiler Build ID: CL-36424714
// Cuda compilation tools, release 13.0, V13.0.88
// Based on NVVM 20.0.0
//

.version 9.0
.target sm_100
.address_size 64

	// .globl	_Z10PEUcounteriPPiS0_S0_S0_S_iS_S_S_

.visible .entry _Z10PEUcounteriPPiS0_S0_S0_S_iS_S_S_(
	.param .u32 _Z10PEUcounteriPPiS0_S0_S0_S_iS_S_S__param_0,
	.param .u64 .ptr .align 1 _Z10PEUcounteriPPiS0_S0_S0_S_iS_S_S__param_1,
	.param .u64 .ptr .align 1 _Z10PEUcounteriPPiS0_S0_S0_S_iS_S_S__param_2,
	.param .u64 .ptr .align 1 _Z10PEUcounteriPPiS0_S0_S0_S_iS_S_S__param_3,
	.param .u64 .ptr .align 1 _Z10PEUcounteriPPiS0_S0_S0_S_iS_S_S__param_4,
	.param .u64 .ptr .align 1 _Z10PEUcounteriPPiS0_S0_S0_S_iS_S_S__param_5,
	.param .u32 _Z10PEUcounteriPPiS0_S0_S0_S_iS_S_S__param_6,
	.param .u64 .ptr .align 1 _Z10PEUcounteriPPiS0_S0_S0_S_iS_S_S__param_7,
	.param .u64 .ptr .align 1 _Z10PEUcounteriPPiS0_S0_S0_S_iS_S_S__param_8,
	.param .u64 .ptr .align 1 _Z10PEUcounteriPPiS0_S0_S0_S_iS_S_S__param_9
)
{
	.reg .pred 	%p<3>;
	.reg .b32 	%r<13>;
	.reg .b64 	%rd<36>;

	ld.param.u32 	%r3, [_Z10PEUcounteriPPiS0_S0_S0_S_iS_S_S__param_0];
	ld.param.u64 	%rd1, [_Z10PEUcounteriPPiS0_S0_S0_S_iS_S_S__param_1];
	ld.param.u64 	%rd2, [_Z10PEUcounteriPPiS0_S0_S0_S_iS_S_S__param_2];
	ld.param.u64 	%rd3, [_Z10PEUcounteriPPiS0_S0_S0_S_iS_S_S__param_3];
	ld.param.u64 	%rd7, [_Z10PEUcounteriPPiS0_S0_S0_S_iS_S_S__param_5];
	ld.param.u64 	%rd4, [_Z10PEUcounteriPPiS0_S0_S0_S_iS_S_S__param_7];
	ld.param.u64 	%rd5, [_Z10PEUcounteriPPiS0_S0_S0_S_iS_S_S__param_8];
	ld.param.u64 	%rd6, [_Z10PEUcounteriPPiS0_S0_S0_S_iS_S_S__param_9];
	cvta.to.global.u64 	%rd8, %rd7;
	mov.u32 	%r1, %tid.x;
	mov.u32 	%r2, %ctaid.x;
	mul.wide.u32 	%rd9, %r2, 4;
	add.s64 	%rd10, %rd8, %rd9;
	ld.global.u32 	%r4, [%rd10];
	setp.ge.u32 	%p1, %r1, %r4;
	@%p1 bra 	$L__BB0_3;
	cvta.to.global.u64 	%rd11, %rd1;
	mul.wide.u32 	%rd12, %r2, 8;
	add.s64 	%rd13, %rd11, %rd12;
	ld.global.u64 	%rd14, [%rd13];
	mul.wide.u32 	%rd15, %r1, 4;
	add.s64 	%rd16, %rd14, %rd15;
	ld.u32 	%r5, [%rd16];
	setp.ne.s32 	%p2, %r5, %r3;
	@%p2 bra 	$L__BB0_3;
	cvta.to.global.u64 	%rd17, %rd4;
	add.s64 	%rd19, %rd17, %rd9;
	cvta.to.global.u64 	%rd20, %rd2;
	add.s64 	%rd22, %rd20, %rd12;
	ld.global.u64 	%rd23, [%rd22];
	add.s64 	%rd25, %rd23, %rd15;
	ld.u32 	%r6, [%rd25];
	cvta.to.global.u64 	%rd26, %rd3;
	add.s64 	%rd27, %rd26, %rd12;
	ld.global.u64 	%rd28, [%rd27];
	add.s64 	%rd29, %rd28, %rd15;
	ld.u32 	%r7, [%rd29];
	add.s32 	%r8, %r7, %r6;
	atom.global.max.s32 	%r9, [%rd19], %r8;
	cvta.to.global.u64 	%rd30, %rd6;
	add.s64 	%rd31, %rd30, %rd9;
	atom.global.min.s32 	%r10, [%rd31], %r2;
	cvta.to.global.u64 	%rd32, %rd5;
	add.s64 	%rd33, %rd32, %rd9;
	ld.global.u64 	%rd34, [%rd22];
	add.s64 	%rd35, %rd34, %rd15;
	ld.u32 	%r11, [%rd35];
	atom.global.max.s32 	%r12, [%rd33], %r11;
$L__BB0_3:
	ret;

}
	// .globl	_Z10PeuCounteriPPiS0_S0_S0_S_iS_S_
.visible .entry _Z10PeuCounteriPPiS0_S0_S0_S_iS_S_(
	.param .u32 _Z10PeuCounteriPPiS0_S0_S0_S_iS_S__param_0,
	.param .u64 .ptr .align 1 _Z10PeuCounteriPPiS0_S0_S0_S_iS_S__param_1,
	.param .u64 .ptr .align 1 _Z10PeuCounteriPPiS0_S0_S0_S_iS_S__param_2,
	.param .u64 .ptr .align 1 _Z10PeuCounteriPPiS0_S0_S0_S_iS_S__param_3,
	.param .u64 .ptr .align 1 _Z10PeuCounteriPPiS0_S0_S0_S_iS_S__param_4,
	.param .u64 .ptr .align 1 _Z10PeuCounteriPPiS0_S0_S0_S_iS_S__param_5,
	.param .u32 _Z10PeuCounteriPPiS0_S0_S0_S_iS_S__param_6,
	.param .u64 .ptr .align 1 _Z10PeuCounteriPPiS0_S0_S0_S_iS_S__param_7,
	.param .u64 .ptr .align 1 _Z10PeuCounteriPPiS0_S0_S0_S_iS_S__param_8
)
{
	.reg .pred 	%p<3>;
	.reg .b32 	%r<11>;
	.reg .b64 	%rd<31>;

	ld.param.u32 	%r3, [_Z10PeuCounteriPPiS0_S0_S0_S_iS_S__param_0];
	ld.param.u64 	%rd1, [_Z10PeuCounteriPPiS0_S0_S0_S_iS_S__param_1];
	ld.param.u64 	%rd2, [_Z10PeuCounteriPPiS0_S0_S0_S_iS_S__param_2];
	ld.param.u64 	%rd3, [_Z10PeuCounteriPPiS0_S0_S0_S_iS_S__param_3];
	ld.param.u64 	%rd6, [_Z10PeuCounteriPPiS0_S0_S0_S_iS_S__param_5];
	ld.param.u64 	%rd4, [_Z10PeuCounteriPPiS0_S0_S0_S_iS_S__param_7];
	ld.param.u64 	%rd5, [_Z10PeuCounteriPPiS0_S0_S0_S_iS_S__param_8];
	cvta.to.global.u64 	%rd7, %rd6;
	mov.u32 	%r1, %tid.x;
	mov.u32 	%r2, %ctaid.x;
	mul.wide.u32 	%rd8, %r2, 4;
	add.s64 	%rd9, %rd7, %rd8;
	ld.global.u32 	%r4, [%rd9];
	setp.ge.u32 	%p1, %r1, %r4;
	@%p1 bra 	$L__BB1_3;
	cvta.to.global.u64 	%rd10, %rd1;
	mul.wide.u32 	%rd11, %r2, 8;
	add.s64 	%rd12, %rd10, %rd11;
	ld.global.u64 	%rd13, [%rd12];
	mul.wide.u32 	%rd14, %r1, 4;
	add.s64 	%rd15, %rd13, %rd14;
	ld.u32 	%r5, [%rd15];
	setp.ne.s32 	%p2, %r5, %r3;
	@%p2 bra 	$L__BB1_3;
	cvta.to.global.u64 	%rd16, %rd4;
	add.s64 	%rd18, %rd16, %rd8;
	cvta.to.global.u64 	%rd19, %rd2;
	add.s64 	%rd21, %rd19, %rd11;
	ld.global.u64 	%rd22, [%rd21];
	add.s64 	%rd24, %rd22, %rd14;
	ld.u32 	%r6, [%rd24];
	cvta.to.global.u64 	%rd25, %rd3;
	add.s64 	%rd26, %rd25, %rd11;
	ld.global.u64 	%rd27, [%rd26];
	add.s64 	%rd28, %rd27, %rd14;
	ld.u32 	%r7, [%rd28];
	add.s32 	%r8, %r7, %r6;
	atom.global.max.s32 	%r9, [%rd18], %r8;
	cvta.to.global.u64 	%rd29, %rd5;
	add.s64 	%rd30, %rd29, %rd8;
	atom.global.min.s32 	%r10, [%rd30], %r2;
$L__BB1_3:
	ret;

}


// ===== COMPILED SASS (sm_100) =====

	.target	sm_100

	.elftype	@"ET_EXEC"


//--------------------- .note.nv.tkinfo           --------------------------
	.section	.note.nv.tkinfo,"",@"SHT_NOTE"
	.sectionflags	@"SHF_NOTE_NV_TKINFO"
	.tkinfo
        /*0018*/ 	.word	0x00000002
        /*0030*/ 	.string	""
        /*0030*/ 	.string	"ptxas"
        /*0030*/ 	.string	"Cuda compilation tools, release 13.0, V13.0.88"
        /*0030*/ 	.string	"Build cuda_13.0.r13.0/compiler.36424714_0"
        /*0030*/ 	.string	"-arch sm_100 -m 64 "



//--------------------- .note.nv.cuinfo           --------------------------
	.section	.note.nv.cuinfo,"",@"SHT_NOTE"
	.sectionflags	@"SHF_NOTE_NV_CUINFO"
        /*0018*/ 	.short	0x0002
        /*001a*/ 	.short	0x0064
        /*001c*/ 	.short	0x0082
	.zero		2


//--------------------- .nv.info                  --------------------------
	.section	.nv.info,"",@"SHT_CUDA_INFO"
	.align	4


	//----- nvinfo : EIATTR_REGCOUNT
	.align		4
        /*0000*/ 	.byte	0x04, 0x2f
        /*0002*/ 	.short	(.L_1 - .L_0)
	.align		4
.L_0:
        /*0004*/ 	.word	index@(_Z10PEUcounteriPPiS0_S0_S0_S_iS_S_S_)
        /*0008*/ 	.word	0x00000014


	//----- nvinfo : EIATTR_FRAME_SIZE
	.align		4
.L_1:
        /*000c*/ 	.byte	0x04, 0x11
        /*000e*/ 	.short	(.L_3 - .L_2)
	.align		4
.L_2:
        /*0010*/ 	.word	index@(_Z10PEUcounteriPPiS0_S0_S0_S_iS_S_S_)
        /*0014*/ 	.word	0x00000000


	//----- nvinfo : EIATTR_REGCOUNT
	.align		4
.L_3:
        /*0018*/ 	.byte	0x04, 0x2f
        /*001a*/ 	.short	(.L_5 - .L_4)
	.align		4
.L_4:
        /*001c*/ 	.word	index@(_Z10PeuCounteriPPiS0_S0_S0_S_iS_S_)
        /*0020*/ 	.word	0x00000012


	//----- nvinfo : EIATTR_FRAME_SIZE
	.align		4
.L_5:
        /*0024*/ 	.byte	0x04, 0x11
        /*0026*/ 	.short	(.L_7 - .L_6)
	.align		4
.L_6:
        /*0028*/ 	.word	index@(_Z10PeuCounteriPPiS0_S0_S0_S_iS_S_)
        /*002c*/ 	.word	0x00000000


	//----- nvinfo : EIATTR_MIN_STACK_SIZE
	.align		4
.L_7:
        /*0030*/ 	.byte	0x04, 0x12
        /*0032*/ 	.short	(.L_9 - .L_8)
	.align		4
.L_8:
        /*0034*/ 	.word	index@(_Z10PeuCounteriPPiS0_S0_S0_S_iS_S_)
        /*0038*/ 	.word	0x00000000


	//----- nvinfo : EIATTR_MIN_STACK_SIZE
	.align		4
.L_9:
        /*003c*/ 	.byte	0x04, 0x12
        /*003e*/ 	.short	(.L_11 - .L_10)
	.align		4
.L_10:
        /*0040*/ 	.word	index@(_Z10PEUcounteriPPiS0_S0_S0_S_iS_S_S_)
        /*0044*/ 	.word	0x00000000
.L_11:


//--------------------- .nv.compat                --------------------------
	.section	.nv.compat,"",@"SHT_CUDA_COMPAT_INFO"
	.align	4
        /*0000*/ 	.byte	0x02, 0x09, 0x00, 0x00, 0x02, 0x02, 0x01, 0x00, 0x02, 0x05, 0x05, 0x00, 0x03, 0x07, 0x01, 0x01
        /*0010*/ 	.byte	0x02, 0x03, 0x00, 0x00, 0x02, 0x06, 0x01, 0x00, 0x04, 0x0b, 0x08, 0x00, 0x09, 0x00, 0x00, 0x00
        /*0020*/ 	.byte	0x00, 0x00, 0x00, 0x00


//--------------------- .nv.info._Z10PeuCounteriPPiS0_S0_S0_S_iS_S_ --------------------------
	.section	.nv.info._Z10PeuCounteriPPiS0_S0_S0_S_iS_S_,"",@"SHT_CUDA_INFO"
	.sectionflags	@""
	.align	4


	//----- nvinfo : EIATTR_CUDA_API_VERSION
	.align		4
        /*0000*/ 	.byte	0x04, 0x37
        /*0002*/ 	.short	(.L_13 - .L_12)
.L_12:
        /*0004*/ 	.word	0x00000082


	//----- nvinfo : EIATTR_KPARAM_INFO
	.align		4
.L_13:
        /*0008*/ 	.byte	0x04, 0x17
        /*000a*/ 	.short	(.L_15 - .L_14)
.L_14:
        /*000c*/ 	.word	0x00000000
        /*0010*/ 	.short	0x0008
        /*0012*/ 	.short	0x0040
        /*0014*/ 	.byte	0x00, 0xf5, 0x21, 0x00


	//----- nvinfo : EIATTR_KPARAM_INFO
	.align		4
.L_15:
        /*0018*/ 	.byte	0x04, 0x17
        /*001a*/ 	.short	(.L_17 - .L_16)
.L_16:
        /*001c*/ 	.word	0x00000000
        /*0020*/ 	.short	0x0007
        /*0022*/ 	.short	0x0038
        /*0024*/ 	.byte	0x00, 0xf5, 0x21, 0x00


	//----- nvinfo : EIATTR_KPARAM_INFO
	.align		4
.L_17:
        /*0028*/ 	.byte	0x04, 0x17
        /*002a*/ 	.short	(.L_19 - .L_18)
.L_18:
        /*002c*/ 	.word	0x00000000
        /*0030*/ 	.short	0x0006
        /*0032*/ 	.short	0x0030
        /*0034*/ 	.byte	0x00, 0xf0, 0x11, 0x00


	//----- nvinfo : EIATTR_KPARAM_INFO
	.align		4
.L_19:
        /*0038*/ 	.byte	0x04, 0x17
        /*003a*/ 	.short	(.L_21 - .L_20)
.L_20:
        /*003c*/ 	.word	0x00000000
        /*0040*/ 	.short	0x0005
        /*0042*/ 	.short	0x0028
        /*0044*/ 	.byte	0x00, 0xf5, 0x21, 0x00


	//----- nvinfo : EIATTR_KPARAM_INFO
	.align		4
.L_21:
        /*0048*/ 	.byte	0x04, 0x17
        /*004a*/ 	.short	(.L_23 - .L_22)
.L_22:
        /*004c*/ 	.word	0x00000000
        /*0050*/ 	.short	0x0004
        /*0052*/ 	.short	0x0020
        /*0054*/ 	.byte	0x00, 0xf5, 0x21, 0x00


	//----- nvinfo : EIATTR_KPARAM_INFO
	.align		4
.L_23:
        /*0058*/ 	.byte	0x04, 0x17
        /*005a*/ 	.short	(.L_25 - .L_24)
.L_24:
        /*005c*/ 	.word	0x00000000
        /*0060*/ 	.short	0x0003
        /*0062*/ 	.short	0x0018
        /*0064*/ 	.byte	0x00, 0xf5, 0x21, 0x00


	//----- nvinfo : EIATTR_KPARAM_INFO
	.align		4
.L_25:
        /*0068*/ 	.byte	0x04, 0x17
        /*006a*/ 	.short	(.L_27 - .L_26)
.L_26:
        /*006c*/ 	.word	0x00000000
        /*0070*/ 	.short	0x0002
        /*0072*/ 	.short	0x0010
        /*0074*/ 	.byte	0x00, 0xf5, 0x21, 0x00


	//----- nvinfo : EIATTR_KPARAM_INFO
	.align		4
.L_27:
        /*0078*/ 	.byte	0x04, 0x17
        /*007a*/ 	.short	(.L_29 - .L_28)
.L_28:
        /*007c*/ 	.word	0x00000000
        /*0080*/ 	.short	0x0001
        /*0082*/ 	.short	0x0008
        /*0084*/ 	.byte	0x00, 0xf5, 0x21, 0x00


	//----- nvinfo : EIATTR_KPARAM_INFO
	.align		4
.L_29:
        /*0088*/ 	.byte	0x04, 0x17
        /*008a*/ 	.short	(.L_31 - .L_30)
.L_30:
        /*008c*/ 	.word	0x00000000
        /*0090*/ 	.short	0x0000
        /*0092*/ 	.short	0x0000
        /*0094*/ 	.byte	0x00, 0xf0, 0x11, 0x00


	//----- nvinfo : EIATTR_SPARSE_MMA_MASK
	.align		4
.L_31:
        /*0098*/ 	.byte	0x03, 0x50
        /*009a*/ 	.short	0x0000


	//----- nvinfo : EIATTR_MAXREG_COUNT
	.align		4
        /*009c*/ 	.byte	0x03, 0x1b
        /*009e*/ 	.short	0x00ff


	//----- nvinfo : EIATTR_MERCURY_ISA_VERSION
	.align		4
        /*00a0*/ 	.byte	0x03, 0x5f
        /*00a2*/ 	.short	0x0101


	//----- nvinfo : EIATTR_INT_WARP_WIDE_INSTR_OFFSETS
	.align		4
        /*00a4*/ 	.byte	0x04, 0x31
        /*00a6*/ 	.short	(.L_33 - .L_32)


	//   ....[0]....
.L_32:
        /*00a8*/ 	.word	0x000001e0


	//   ....[1]....
        /*00ac*/ 	.word	0x00000200


	//   ....[2]....
        /*00b0*/ 	.word	0x00000240


	//----- nvinfo : EIATTR_VRC_CTA_INIT_COUNT
	.align		4
.L_33:
        /*00b4*/ 	.byte	0x02, 0x4a
	.zero		1
	.zero		1


	//----- nvinfo : EIATTR_EXIT_INSTR_OFFSETS
	.align		4
        /*00b8*/ 	.byte	0x04, 0x1c
        /*00ba*/ 	.short	(.L_35 - .L_34)


	//   ....[0]....
.L_34:
        /*00bc*/ 	.word	0x00000080


	//   ....[1]....
        /*00c0*/ 	.word	0x00000100


	//   ....[2]....
        /*00c4*/ 	.word	0x000002a0


	//----- nvinfo : EIATTR_CBANK_PARAM_SIZE
	.align		4
.L_35:
        /*00c8*/ 	.byte	0x03, 0x19
        /*00ca*/ 	.short	0x0048


	//----- nvinfo : EIATTR_PARAM_CBANK
	.align		4
        /*00cc*/ 	.byte	0x04, 0x0a
        /*00ce*/ 	.short	(.L_37 - .L_36)
	.align		4
.L_36:
        /*00d0*/ 	.word	index@(.nv.constant0._Z10PeuCounteriPPiS0_S0_S0_S_iS_S_)
        /*00d4*/ 	.short	0x0380
        /*00d6*/ 	.short	0x0048


	//----- nvinfo : EIATTR_SW_WAR
	.align		4
.L_37:
        /*00d8*/ 	.byte	0x04, 0x36
        /*00da*/ 	.short	(.L_39 - .L_38)
.L_38:
        /*00dc*/ 	.word	0x00000008
.L_39:


//--------------------- .nv.info._Z10PEUcounteriPPiS0_S0_S0_S_iS_S_S_ --------------------------
	.section	.nv.info._Z10PEUcounteriPPiS0_S0_S0_S_iS_S_S_,"",@"SHT_CUDA_INFO"
	.sectionflags	@""
	.align	4


	//----- nvinfo : EIATTR_CUDA_API_VERSION
	.align		4
        /*0000*/ 	.byte	0x04, 0x37
        /*0002*/ 	.short	(.L_41 - .L_40)
.L_40:
        /*0004*/ 	.word	0x00000082


	//----- nvinfo : EIATTR_KPARAM_INFO
	.align		4
.L_41:
        /*0008*/ 	.byte	0x04, 0x17
        /*000a*/ 	.short	(.L_43 - .L_42)
.L_42:
        /*000c*/ 	.word	0x00000000
        /*0010*/ 	.short	0x0009
        /*0012*/ 	.short	0x0048
        /*0014*/ 	.byte	0x00, 0xf5, 0x21, 0x00


	//----- nvinfo : EIATTR_KPARAM_INFO
	.align		4
.L_43:
        /*0018*/ 	.byte	0x04, 0x17
        /*001a*/ 	.short	(.L_45 - .L_44)
.L_44:
        /*001c*/ 	.word	0x00000000
        /*0020*/ 	.short	0x0008
        /*0022*/ 	.short	0x0040
        /*0024*/ 	.byte	0x00, 0xf5, 0x21, 0x00


	//----- nvinfo : EIATTR_KPARAM_INFO
	.align		4
.L_45:
        /*0028*/ 	.byte	0x04, 0x17
        /*002a*/ 	.short	(.L_47 - .L_46)
.L_46:
        /*002c*/ 	.word	0x00000000
        /*0030*/ 	.short	0x0007
        /*0032*/ 	.short	0x0038
        /*0034*/ 	.byte	0x00, 0xf5, 0x21, 0x00


	//----- nvinfo : EIATTR_KPARAM_INFO
	.align		4
.L_47:
        /*0038*/ 	.byte	0x04, 0x17
        /*003a*/ 	.short	(.L_49 - .L_48)
.L_48:
        /*003c*/ 	.word	0x00000000
        /*0040*/ 	.short	0x0006
        /*0042*/ 	.short	0x0030
        /*0044*/ 	.byte	0x00, 0xf0, 0x11, 0x00


	//----- nvinfo : EIATTR_KPARAM_INFO
	.align		4
.L_49:
        /*0048*/ 	.byte	0x04, 0x17
        /*004a*/ 	.short	(.L_51 - .L_50)
.L_50:
        /*004c*/ 	.word	0x00000000
        /*0050*/ 	.short	0x0005
        /*0052*/ 	.short	0x0028
        /*0054*/ 	.byte	0x00, 0xf5, 0x21, 0x00


	//----- nvinfo : EIATTR_KPARAM_INFO
	.align		4
.L_51:
        /*0058*/ 	.byte	0x04, 0x17
        /*005a*/ 	.short	(.L_53 - .L_52)
.L_52:
        /*005c*/ 	.word	0x00000000
        /*0060*/ 	.short	0x0004
        /*0062*/ 	.short	0x0020
        /*0064*/ 	.byte	0x00, 0xf5, 0x21, 0x00


	//----- nvinfo : EIATTR_KPARAM_INFO
	.align		4
.L_53:
        /*0068*/ 	.byte	0x04, 0x17
        /*006a*/ 	.short	(.L_55 - .L_54)
.L_54:
        /*006c*/ 	.word	0x00000000
        /*0070*/ 	.short	0x0003
        /*0072*/ 	.short	0x0018
        /*0074*/ 	.byte	0x00, 0xf5, 0x21, 0x00


	//----- nvinfo : EIATTR_KPARAM_INFO
	.align		4
.L_55:
        /*0078*/ 	.byte	0x04, 0x17
        /*007a*/ 	.short	(.L_57 - .L_56)
.L_56:
        /*007c*/ 	.word	0x00000000
        /*0080*/ 	.short	0x0002
        /*0082*/ 	.short	0x0010
        /*0084*/ 	.byte	0x00, 0xf5, 0x21, 0x00


	//----- nvinfo : EIATTR_KPARAM_INFO
	.align		4
.L_57:
        /*0088*/ 	.byte	0x04, 0x17
        /*008a*/ 	.short	(.L_59 - .L_58)
.L_58:
        /*008c*/ 	.word	0x00000000
        /*0090*/ 	.short	0x0001
        /*0092*/ 	.short	0x0008
        /*0094*/ 	.byte	0x00, 0xf5, 0x21, 0x00


	//----- nvinfo : EIATTR_KPARAM_INFO
	.align		4
.L_59:
        /*0098*/ 	.byte	0x04, 0x17
        /*009a*/ 	.short	(.L_61 - .L_60)
.L_60:
        /*009c*/ 	.word	0x00000000
        /*00a0*/ 	.short	0x0000
        /*00a2*/ 	.short	0x0000
        /*00a4*/ 	.byte	0x00, 0xf0, 0x11, 0x00


	//----- nvinfo : EIATTR_SPARSE_MMA_MASK
	.align		4
.L_61:
        /*00a8*/ 	.byte	0x03, 0x50
        /*00aa*/ 	.short	0x0000


	//----- nvinfo : EIATTR_MAXREG_COUNT
	.align		4
        /*00ac*/ 	.byte	0x03, 0x1b
        /*00ae*/ 	.short	0x00ff


	//----- nvinfo : EIATTR_MERCURY_ISA_VERSION
	.align		4
        /*00b0*/ 	.byte	0x03, 0x5f
        /*00b2*/ 	.short	0x0101


	//----- nvinfo : EIATTR_INT_WARP_WIDE_INSTR_OFFSETS
	.align		4
        /*00b4*/ 	.byte	0x04, 0x31
        /*00b6*/ 	.short	(.L_63 - .L_62)


	//   ....[0]....
.L_62:
        /*00b8*/ 	.word	0x000001e0


	//   ....[1]....
        /*00bc*/ 	.word	0x00000200


	//   ....[2]....
        /*00c0*/ 	.word	0x00000250


	//   ....[3]....
        /*00c4*/ 	.word	0x000002f0


	//----- nvinfo : EIATTR_VRC_CTA_INIT_COUNT
	.align		4
.L_63:
        /*00c8*/ 	.byte	0x02, 0x4a
	.zero		1
	.zero		1


	//----- nvinfo : EIATTR_EXIT_INSTR_OFFSETS
	.align		4
        /*00cc*/ 	.byte	0x04, 0x1c
        /*00ce*/ 	.short	(.L_65 - .L_64)


	//   ....[0]....
.L_64:
        /*00d0*/ 	.word	0x00000080


	//   ....[1]....
        /*00d4*/ 	.word	0x00000100


	//   ....[2]....
        /*00d8*/ 	.word	0x00000320


	//----- nvinfo : EIATTR_CBANK_PARAM_SIZE
	.align		4
.L_65:
        /*00dc*/ 	.byte	0x03, 0x19
        /*00de*/ 	.short	0x0050


	//----- nvinfo : EIATTR_PARAM_CBANK
	.align		4
        /*00e0*/ 	.byte	0x04, 0x0a
        /*00e2*/ 	.short	(.L_67 - .L_66)
	.align		4
.L_66:
        /*00e4*/ 	.word	index@(.nv.constant0._Z10PEUcounteriPPiS0_S0_S0_S_iS_S_S_)
        /*00e8*/ 	.short	0x0380
        /*00ea*/ 	.short	0x0050


	//----- nvinfo : EIATTR_SW_WAR
	.align		4
.L_67:
        /*00ec*/ 	.byte	0x04, 0x36
        /*00ee*/ 	.short	(.L_69 - .L_68)
.L_68:
        /*00f0*/ 	.word	0x00000008
.L_69:


//--------------------- .nv.callgraph             --------------------------
	.section	.nv.callgraph,"",@"SHT_CUDA_CALLGRAPH"
	.align	4
	.sectionentsize	8
	.align		4
        /*0000*/ 	.word	0x00000000
	.align		4
        /*0004*/ 	.word	0xffffffff
	.align		4
        /*0008*/ 	.word	0x00000000
	.align		4
        /*000c*/ 	.word	0xfffffffe
	.align		4
        /*0010*/ 	.word	0x00000000
	.align		4
        /*0014*/ 	.word	0xfffffffd
	.align		4
        /*0018*/ 	.word	0x00000000
	.align		4
        /*001c*/ 	.word	0xfffffffc


//--------------------- .text._Z10PeuCounteriPPiS0_S0_S0_S_iS_S_ --------------------------
	.section	.text._Z10PeuCounteriPPiS0_S0_S0_S_iS_S_,"ax",@progbits
	.align	128
        .global         _Z10PeuCounteriPPiS0_S0_S0_S_iS_S_
        .type           _Z10PeuCounteriPPiS0_S0_S0_S_iS_S_,@function
        .size           _Z10PeuCounteriPPiS0_S0_S0_S_iS_S_,(.L_x_2 - _Z10PeuCounteriPPiS0_S0_S0_S_iS_S_)
        .other          _Z10PeuCounteriPPiS0_S0_S0_S_iS_S_,@"STO_CUDA_ENTRY STV_DEFAULT"
_Z10PeuCounteriPPiS0_S0_S0_S_iS_S_:
.text._Z10PeuCounteriPPiS0_S0_S0_S_iS_S_:
[----:B------:R-:W-:Y:S01]  /*0000*/  LDC R1, c[0x0][0x37c] ;  /* 0x0000df00ff017b82 */ /* 0x000fe20000000800 */
[----:B------:R-:W0:Y:S07]  /*0010*/  S2R R0, SR_CTAID.X ;  /* 0x0000000000007919 */ /* 0x000e2e0000002500 */
[----:B------:R-:W0:Y:S01]  /*0020*/  LDC.64 R2, c[0x0][0x3a8] ;  /* 0x0000ea00ff027b82 */ /* 0x000e220000000a00 */
[----:B------:R-:W1:Y:S01]  /*0030*/  LDCU.64 UR6, c[0x0][0x358] ;  /* 0x00006b00ff0677ac */ /* 0x000e620008000a00 */
[----:B0-----:R-:W-:-:S06]  /*0040*/  IMAD.WIDE.U32 R2, R0, 0x4, R2 ;  /* 0x0000000400027825 */ /* 0x001fcc00078e0002 */
[----:B-1----:R-:W2:Y:S01]  /*0050*/  LDG.E R2, desc[UR6][R2.64] ;  /* 0x0000000602027981 */ /* 0x002ea2000c1e1900 */
[----:B------:R-:W2:Y:S02]  /*0060*/  S2R R9, SR_TID.X ;  /* 0x0000000000097919 */ /* 0x000ea40000002100 */
[----:B--2---:R-:W-:-:S13]  /*0070*/  ISETP.GE.U32.AND P0, PT, R9, R2, PT ;  /* 0x000000020900720c */ /* 0x004fda0003f06070 */
[----:B------:R-:W-:Y:S05]  /*0080*/  @P0 EXIT ;  /* 0x000000000000094d */ /* 0x000fea0003800000 */
[----:B------:R-:W0:Y:S01]  /*0090*/  LDC.64 R2, c[0x0][0x388] ;  /* 0x0000e200ff027b82 */ /* 0x000e220000000a00 */
[----:B------:R-:W1:Y:S01]  /*00a0*/  LDCU UR4, c[0x0][0x380] ;  /* 0x00007000ff0477ac */ /* 0x000e620008000800 */
[----:B0-----:R-:W-:-:S06]  /*00b0*/  IMAD.WIDE.U32 R2, R0, 0x8, R2 ;  /* 0x0000000800027825 */ /* 0x001fcc00078e0002 */
[----:B------:R-:W2:Y:S02]  /*00c0*/  LDG.E.64 R2, desc[UR6][R2.64] ;  /* 0x0000000602027981 */ /* 0x000ea4000c1e1b00 */
[----:B--2---:R-:W-:-:S06]  /*00d0*/  IMAD.WIDE.U32 R4, R9, 0x4, R2 ;  /* 0x0000000409047825 */ /* 0x004fcc00078e0002 */
[----:B------:R-:W1:Y:S02]  /*00e0*/  LD.E R4, desc[UR6][R4.64] ;  /* 0x0000000604047980 */ /* 0x000e64000c101900 */
[----:B-1----:R-:W-:-:S13]  /*00f0*/  ISETP.NE.AND P0, PT, R4, UR4, PT ;  /* 0x0000000404007c0c */ /* 0x002fda000bf05270 */
[----:B------:R-:W-:Y:S05]  /*0100*/  @P0 EXIT ;  /* 0x000000000000094d */ /* 0x000fea0003800000 */
[----:B------:R-:W0:Y:S08]  /*0110*/  LDC.64 R2, c[0x0][0x390] ;  /* 0x0000e400ff027b82 */ /* 0x000e300000000a00 */
[----:B------:R-:W1:Y:S01]  /*0120*/  LDC.64 R6, c[0x0][0x398] ;  /* 0x0000e600ff067b82 */ /* 0x000e620000000a00 */
[----:B------:R-:W2:Y:S07]  /*0130*/  S2R R15, SR_LANEID ;  /* 0x00000000000f7919 */ /* 0x000eae0000000000 */
[----:B------:R-:W3:Y:S01]  /*0140*/  LDC.64 R10, c[0x0][0x3b8] ;  /* 0x0000ee00ff0a7b82 */ /* 0x000ee20000000a00 */
[----:B0-----:R-:W-:-:S07]  /*0150*/  IMAD.WIDE.U32 R2, R0, 0x8, R2 ;  /* 0x0000000800027825 */ /* 0x001fce00078e0002 */
[----:B------:R-:W0:Y:S01]  /*0160*/  LDC.64 R12, c[0x0][0x3c0] ;  /* 0x0000f000ff0c7b82 */ /* 0x000e220000000a00 */
[----:B------:R-:W4:Y:S01]  /*0170*/  LDG.E.64 R2, desc[UR6][R2.64] ;  /* 0x0000000602027981 */ /* 0x000f22000c1e1b00 */
[----:B-1----:R-:W-:-:S06]  /*0180*/  IMAD.WIDE.U32 R6, R0, 0x8, R6 ;  /* 0x0000000800067825 */ /* 0x002fcc00078e0006 */
[----:B------:R-:W5:Y:S01]  /*0190*/  LDG.E.64 R6, desc[UR6][R6.64] ;  /* 0x0000000606067981 */ /* 0x000f62000c1e1b00 */
[----:B----4-:R-:W-:-:S06]  /*01a0*/  IMAD.WIDE.U32 R4, R9, 0x4, R2 ;  /* 0x0000000409047825 */ /* 0x010fcc00078e0002 */
[----:B------:R-:W4:Y:S01]  /*01b0*/  LD.E R4, desc[UR6][R4.64] ;  /* 0x0000000604047980 */ /* 0x000f22000c101900 */
[----:B-----5:R-:W-:-:S06]  /*01c0*/  IMAD.WIDE.U32 R8, R9, 0x4, R6 ;  /* 0x0000000409087825 */ /* 0x020fcc00078e0006 */
[----:B------:R-:W4:Y:S01]  /*01d0*/  LD.E R9, desc[UR6][R8.64] ;  /* 0x0000000608097980 */ /* 0x000f22000c101900 */
[----:B------:R-:W-:Y:S02]  /*01e0*/  VOTEU.ANY UR4, UPT, PT ;  /* 0x0000000000047886 */ /* 0x000fe400038e0100 */
[----:B------:R-:W-:Y:S01]  /*01f0*/  UFLO.U32 UR4, UR4 ;  /* 0x00000004000472bd */ /* 0x000fe200080e0000 */
[----:B------:R-:W-:-:S05]  /*0200*/  CREDUX.MIN.S32 UR8, R0 ;  /* 0x00000000000872cc */ /* 0x000fca0000008200 */
[----:B--2---:R-:W-:Y:S01]  /*0210*/  ISETP.EQ.U32.AND P0, PT, R15, UR4, PT ;  /* 0x000000040f007c0c */ /* 0x004fe2000bf02070 */
[----:B---3--:R-:W-:Y:S01]  /*0220*/  IMAD.WIDE.U32 R2, R0, 0x4, R10 ;  /* 0x0000000400027825 */ /* 0x008fe200078e000a */
[----:B----4-:R-:W-:-:S04]  /*0230*/  IADD3 R14, PT, PT, R4, R9, RZ ;  /* 0x00000009040e7210 */ /* 0x010fc80007ffe0ff */
[----:B------:R-:W-:Y:S01]  /*0240*/  CREDUX.MAX.S32 UR5, R14 ;  /* 0x000000000e0572cc */ /* 0x000fe20000000200 */
[----:B0-----:R-:W-:Y:S01]  /*0250*/  IMAD.WIDE.U32 R4, R0, 0x4, R12 ;  /* 0x0000000400047825 */ /* 0x001fe200078e000c */
[----:B------:R-:W-:-:S11]  /*0260*/  MOV R9, UR8 ;  /* 0x0000000800097c02 */ /* 0x000fd60008000f00 */
[----:B------:R-:W-:-:S05]  /*0270*/  MOV R7, UR5 ;  /* 0x0000000500077c02 */ /* 0x000fca0008000f00 */
[----:B------:R-:W-:Y:S04]  /*0280*/  @P0 REDG.E.MAX.S32.STRONG.GPU desc[UR6][R2.64], R7 ;  /* 0x000000070200098e */ /* 0x000fe8000d12e306 */
[----:B------:R-:W-:Y:S01]  /*0290*/  @P0 REDG.E.MIN.S32.STRONG.GPU desc[UR6][R4.64], R9 ;  /* 0x000000090400098e */ /* 0x000fe2000c92e306 */
[----:B------:R-:W-:Y:S05]  /*02a0*/  EXIT ;  /* 0x000000000000794d */ /* 0x000fea0003800000 */
.L_x_0:
[----:B------:R-:W-:-:S00]  /*02b0*/  BRA `(.L_x_0) ;  /* 0xfffffffc00fc7947 */ /* 0x000fc0000383ffff */
[----:B------:R-:W-:-:S00]  /*02c0*/  NOP ;  /* 0x0000000000007918 */ /* 0x000fc00000000000 */
        /* <DEDUP_REMOVED lines=11> */
.L_x_2:


//--------------------- .text._Z10PEUcounteriPPiS0_S0_S0_S_iS_S_S_ --------------------------
	.section	.text._Z10PEUcounteriPPiS0_S0_S0_S_iS_S_S_,"ax",@progbits
	.align	128
        .global         _Z10PEUcounteriPPiS0_S0_S0_S_iS_S_S_
        .type           _Z10PEUcounteriPPiS0_S0_S0_S_iS_S_S_,@function
        .size           _Z10PEUcounteriPPiS0_S0_S0_S_iS_S_S_,(.L_x_3 - _Z10PEUcounteriPPiS0_S0_S0_S_iS_S_S_)
        .other          _Z10PEUcounteriPPiS0_S0_S0_S_iS_S_S_,@"STO_CUDA_ENTRY STV_DEFAULT"
_Z10PEUcounteriPPiS0_S0_S0_S_iS_S_S_:
.text._Z10PEUcounteriPPiS0_S0_S0_S_iS_S_S_:
        /* <DEDUP_REMOVED lines=24> */
[----:B-1----:R-:W-:-:S05]  /*0180*/  IMAD.WIDE.U32 R4, R0, 0x8, R4 ;  /* 0x0000000800047825 */ /* 0x002fca00078e0004 */
        /* <DEDUP_REMOVED lines=9> */
[----:B0-----:R-:W-:-:S07]  /*0220*/  IMAD.WIDE.U32 R8, R0, 0x4, R14 ;  /* 0x0000000400087825 */ /* 0x001fce00078e000e */
[----:B------:R-:W-:Y:S02]  /*0230*/  MOV R17, UR8 ;  /* 0x0000000800117c02 */ /* 0x000fe40008000f00 */
[----:B----4-:R-:W-:-:S04]  /*0240*/  IADD3 R3, PT, PT, R6, R11, RZ ;  /* 0x0000000b06037210 */ /* 0x010fc80007ffe0ff */
[----:B------:R-:W-:Y:S01]  /*0250*/  CREDUX.MAX.S32 UR5, R3 ;  /* 0x00000000030572cc */ /* 0x000fe20000000200 */
[----:B---3--:R-:W-:-:S12]  /*0260*/  IMAD.WIDE.U32 R6, R0, 0x4, R12 ;  /* 0x0000000400067825 */ /* 0x008fd800078e000c */
[----:B------:R-:W-:-:S05]  /*0270*/  MOV R13, UR5 ;  /* 0x00000005000d7c02 */ /* 0x000fca0008000f00 */
[----:B------:R-:W-:Y:S04]  /*0280*/  @P0 REDG.E.MAX.S32.STRONG.GPU desc[UR6][R6.64], R13 ;  /* 0x0000000d0600098e */ /* 0x000fe8000d12e306 */
[----:B------:R-:W-:Y:S04]  /*0290*/  @P0 REDG.E.MIN.S32.STRONG.GPU desc[UR6][R8.64], R17 ;  /* 0x000000110800098e */ /* 0x000fe8000c92e306 */
[----:B------:R-:W2:Y:S02]  /*02a0*/  LDG.E.64 R4, desc[UR6][R4.64] ;  /* 0x0000000604047981 */ /* 0x000ea4000c1e1b00 */
[----:B--2---:R-:W-:-:S02]  /*02b0*/  IMAD.WIDE.U32 R10, R2, 0x4, R4 ;  /* 0x00000004020a7825 */ /* 0x004fc400078e0004 */
[----:B------:R-:W0:Y:S04]  /*02c0*/  LDC.64 R2, c[0x0][0x3c0] ;  /* 0x0000f000ff027b82 */ /* 0x000e280000000a00 */
[----:B------:R-:W2:Y:S01]  /*02d0*/  LD.E R10, desc[UR6][R10.64] ;  /* 0x000000060a0a7980 */ /* 0x000ea2000c101900 */
[----:B0-----:R-:W-:Y:S01]  /*02e0*/  IMAD.WIDE.U32 R2, R0, 0x4, R2 ;  /* 0x0000000400027825 */ /* 0x001fe200078e0002 */
[----:B--2---:R-:W-:-:S13]  /*02f0*/  CREDUX.MAX.S32 UR4, R10 ;  /* 0x000000000a0472cc */ /* 0x004fda0000000200 */
[----:B------:R-:W-:-:S05]  /*0300*/  MOV R15, UR4 ;  /* 0x00000004000f7c02 */ /* 0x000fca0008000f00 */
[----:B------:R-:W-:Y:S01]  /*0310*/  @P0 REDG.E.MAX.S32.STRONG.GPU desc[UR6][R2.64], R15 ;  /* 0x0000000f0200098e */ /* 0x000fe2000d12e306 */
[----:B------:R-:W-:Y:S05]  /*0320*/  EXIT ;  /* 0x000000000000794d */ /* 0x000fea0003800000 */
.L_x_1:
        /* <DEDUP_REMOVED lines=13> */
.L_x_3:


//--------------------- .nv.shared.reserved.0     --------------------------
	.section	.nv.shared.reserved.0,"aw",@nobits
	.weak		__nv_reservedSMEM_offset_0_alias
	.size		__nv_reservedSMEM_offset_0_alias, 0, 64
	.other		__nv_reservedSMEM_offset_0_alias,@"STO_CUDA_RESERVED_SHARED STV_DEFAULT"
__nv_reservedSMEM_offset_0_alias:
	.zero		0
	.zero		64


//--------------------- .nv.constant0._Z10PeuCounteriPPiS0_S0_S0_S_iS_S_ --------------------------
	.section	.nv.constant0._Z10PeuCounteriPPiS0_S0_S0_S_iS_S_,"a",@progbits
	.sectionflags	@""
	.align	4
.nv.constant0._Z10PeuCounteriPPiS0_S0_S0_S_iS_S_:
	.zero		968


//--------------------- .nv.constant0._Z10PEUcounteriPPiS0_S0_S0_S_iS_S_S_ --------------------------
	.section	.nv.constant0._Z10PEUcounteriPPiS0_S0_S0_S_iS_S_S_,"a",@progbits
	.sectionflags	@""
	.align	4
.nv.constant0._Z10PEUcounteriPPiS0_S0_S0_S_iS_S_S_:
	.zero		976


//--------------------- SYMBOLS --------------------------

	.type		.nv.reservedSmem.offset0,@object
	.size		.nv.reservedSmem.offset0,0x4
